//
// Generated by NVIDIA NVVM Compiler
//
// Compiler Build ID: CL-36424714
// Cuda compilation tools, release 13.0, V13.0.88
// Based on NVVM 20.0.0
//

.version 9.0
.target sm_100
.address_size 64

	// .globl	_Z10bgr2yuv444P6uchar3Phjj

.visible .entry _Z10bgr2yuv444P6uchar3Phjj(
	.param .u64 .ptr .align 1 _Z10bgr2yuv444P6uchar3Phjj_param_0,
	.param .u64 .ptr .align 1 _Z10bgr2yuv444P6uchar3Phjj_param_1,
	.param .u32 _Z10bgr2yuv444P6uchar3Phjj_param_2,
	.param .u32 _Z10bgr2yuv444P6uchar3Phjj_param_3
)
{
	.reg .pred 	%p<4>;
	.reg .b16 	%rs<4>;
	.reg .b32 	%r<21>;
	.reg .b64 	%rd<9>;
	.reg .b64 	%fd<11>;

	ld.param.u64 	%rd1, [_Z10bgr2yuv444P6uchar3Phjj_param_0];
	ld.param.u64 	%rd2, [_Z10bgr2yuv444P6uchar3Phjj_param_1];
	ld.param.u32 	%r3, [_Z10bgr2yuv444P6uchar3Phjj_param_2];
	ld.param.u32 	%r4, [_Z10bgr2yuv444P6uchar3Phjj_param_3];
	mov.u32 	%r5, %ctaid.x;
	mov.u32 	%r6, %ntid.x;
	mov.u32 	%r7, %tid.x;
	mad.lo.s32 	%r1, %r5, %r6, %r7;
	mov.u32 	%r8, %ctaid.y;
	mov.u32 	%r9, %ntid.y;
	mov.u32 	%r10, %tid.y;
	mad.lo.s32 	%r2, %r8, %r9, %r10;
	setp.gt.u32 	%p1, %r2, %r4;
	setp.gt.u32 	%p2, %r1, %r3;
	or.pred  	%p3, %p2, %p1;
	@%p3 bra 	$L__BB0_2;
	cvta.to.global.u64 	%rd3, %rd1;
	cvta.to.global.u64 	%rd4, %rd2;
	mad.lo.s32 	%r11, %r3, %r2, %r1;
	mul.wide.s32 	%rd5, %r11, 3;
	add.s64 	%rd6, %rd3, %rd5;
	ld.global.u8 	%rs1, [%rd6+2];
	ld.global.u8 	%rs2, [%rd6+1];
	ld.global.u8 	%rs3, [%rd6];
	cvt.rn.f64.u16 	%fd1, %rs3;
	mul.f64 	%fd2, %fd1, 0d3FD322D0E5604189;
	cvt.rn.f64.u16 	%fd3, %rs2;
	fma.rn.f64 	%fd4, %fd3, 0d3FE2C8B439581062, %fd2;
	cvt.rn.f64.u16 	%fd5, %rs1;
	fma.rn.f64 	%fd6, %fd5, 0d3FBD2F1A9FBE76C9, %fd4;
	cvt.rzi.u32.f64 	%r12, %fd6;
	mul.lo.s32 	%r13, %r11, 3;
	cvt.s64.s32 	%rd7, %r13;
	add.s64 	%rd8, %rd4, %rd7;
	st.global.u8 	[%rd8], %r12;
	cvt.u32.u16 	%r14, %rs3;
	and.b32  	%r15, %r12, 255;
	sub.s32 	%r16, %r14, %r15;
	cvt.rn.f64.s32 	%fd7, %r16;
	fma.rn.f64 	%fd8, %fd7, 0d3FE6D0E560418937, 0d4060000000000000;
	cvt.rzi.u32.f64 	%r17, %fd8;
	st.global.u8 	[%rd8+1], %r17;
	cvt.u32.u16 	%r18, %rs1;
	sub.s32 	%r19, %r18, %r15;
	cvt.rn.f64.s32 	%fd9, %r19;
	fma.rn.f64 	%fd10, %fd9, 0d3FE20C49BA5E353F, 0d4060000000000000;
	cvt.rzi.u32.f64 	%r20, %fd10;
	st.global.u8 	[%rd8+2], %r20;
$L__BB0_2:
	ret;

}
	// .globl	_Z14yuv444toyuv422PhS_j
.visible .entry _Z14yuv444toyuv422PhS_j(
	.param .u64 .ptr .align 1 _Z14yuv444toyuv422PhS_j_param_0,
	.param .u64 .ptr .align 1 _Z14yuv444toyuv422PhS_j_param_1,
	.param .u32 _Z14yuv444toyuv422PhS_j_param_2
)
{
	.reg .pred 	%p<3>;
	.reg .b16 	%rs<5>;
	.reg .b32 	%r<11>;
	.reg .b64 	%rd<13>;

	ld.param.u64 	%rd3, [_Z14yuv444toyuv422PhS_j_param_0];
	ld.param.u64 	%rd4, [_Z14yuv444toyuv422PhS_j_param_1];
	ld.param.u32 	%r2, [_Z14yuv444toyuv422PhS_j_param_2];
	cvta.to.global.u64 	%rd1, %rd4;
	cvta.to.global.u64 	%rd2, %rd3;
	mov.u32 	%r3, %ctaid.x;
	mov.u32 	%r4, %ntid.x;
	mov.u32 	%r5, %tid.x;
	mad.lo.s32 	%r1, %r3, %r4, %r5;
	setp.gt.u32 	%p1, %r1, %r2;
	@%p1 bra 	$L__BB1_4;
	and.b32  	%r6, %r1, 1;
	setp.eq.b32 	%p2, %r6, 1;
	@%p2 bra 	$L__BB1_3;
	mul.lo.s32 	%r9, %r1, 3;
	shl.b32 	%r10, %r1, 1;
	cvt.s64.s32 	%rd9, %r9;
	add.s64 	%rd10, %rd2, %rd9;
	ld.global.u8 	%rs2, [%rd10+1];
	cvt.s64.s32 	%rd11, %r10;
	add.s64 	%rd12, %rd1, %rd11;
	st.global.u8 	[%rd12], %rs2;
	ld.global.u8 	%rs3, [%rd10];
	st.global.u8 	[%rd12+1], %rs3;
	ld.global.u8 	%rs4, [%rd10+2];
	st.global.u8 	[%rd12+2], %rs4;
	bra.uni 	$L__BB1_4;
$L__BB1_3:
	mul.lo.s32 	%r7, %r1, 3;
	shl.b32 	%r8, %r1, 1;
	cvt.s64.s32 	%rd5, %r7;
	add.s64 	%rd6, %rd2, %rd5;
	ld.global.u8 	%rs1, [%rd6];
	cvt.s64.s32 	%rd7, %r8;
	add.s64 	%rd8, %rd1, %rd7;
	st.global.u8 	[%rd8+1], %rs1;
$L__BB1_4:
	ret;

}
	// .globl	_Z16extract_channelsPhS_S_S_j
.visible .entry _Z16extract_channelsPhS_S_S_j(
	.param .u64 .ptr .align 1 _Z16extract_channelsPhS_S_S_j_param_0,
	.param .u64 .ptr .align 1 _Z16extract_channelsPhS_S_S_j_param_1,
	.param .u64 .ptr .align 1 _Z16extract_channelsPhS_S_S_j_param_2,
	.param .u64 .ptr .align 1 _Z16extract_channelsPhS_S_S_j_param_3,
	.param .u32 _Z16extract_channelsPhS_S_S_j_param_4
)
{
	.reg .pred 	%p<3>;
	.reg .b16 	%rs<4>;
	.reg .b32 	%r<12>;
	.reg .b64 	%rd<18>;

	ld.param.u64 	%rd5, [_Z16extract_channelsPhS_S_S_j_param_0];
	ld.param.u64 	%rd2, [_Z16extract_channelsPhS_S_S_j_param_1];
	ld.param.u64 	%rd3, [_Z16extract_channelsPhS_S_S_j_param_2];
	ld.param.u64 	%rd4, [_Z16extract_channelsPhS_S_S_j_param_3];
	ld.param.u32 	%r5, [_Z16extract_channelsPhS_S_S_j_param_4];
	cvta.to.global.u64 	%rd1, %rd5;
	mov.u32 	%r6, %ctaid.x;
	mov.u32 	%r7, %ntid.x;
	mov.u32 	%r8, %tid.x;
	mad.lo.s32 	%r1, %r6, %r7, %r8;
	setp.gt.u32 	%p1, %r1, %r5;
	@%p1 bra 	$L__BB2_4;
	and.b32  	%r9, %r1, 1;
	shl.b32 	%r11, %r1, 1;
	setp.eq.b32 	%p2, %r9, 1;
	@%p2 bra 	$L__BB2_3;
	shr.s32 	%r10, %r1, 1;
	cvt.s64.s32 	%rd6, %r11;
	add.s64 	%rd7, %rd1, %rd6;
	ld.global.u8 	%rs1, [%rd7];
	cvt.s64.s32 	%rd8, %r10;
	cvta.to.global.u64 	%rd9, %rd3;
	add.s64 	%rd10, %rd9, %rd8;
	st.global.u8 	[%rd10], %rs1;
	ld.global.u8 	%rs2, [%rd7+2];
	cvta.to.global.u64 	%rd11, %rd4;
	add.s64 	%rd12, %rd11, %rd8;
	st.global.u8 	[%rd12], %rs2;
$L__BB2_3:
	cvt.s64.s32 	%rd13, %r11;
	add.s64 	%rd14, %rd1, %rd13;
	ld.global.u8 	%rs3, [%rd14+1];
	cvt.s64.s32 	%rd15, %r1;
	cvta.to.global.u64 	%rd16, %rd2;
	add.s64 	%rd17, %rd16, %rd15;
	st.global.u8 	[%rd17], %rs3;
$L__BB2_4:
	ret;

}
	// .globl	_Z11yuv422tobgrPhP6uchar3j
.visible .entry _Z11yuv422tobgrPhP6uchar3j(
	.param .u64 .ptr .align 1 _Z11yuv422tobgrPhP6uchar3j_param_0,
	.param .u64 .ptr .align 1 _Z11yuv422tobgrPhP6uchar3j_param_1,
	.param .u32 _Z11yuv422tobgrPhP6uchar3j_param_2
)
{
	.reg .pred 	%p<3>;
	.reg .b16 	%rs<10>;
	.reg .b32 	%r<25>;
	.reg .b64 	%rd<13>;
	.reg .b64 	%fd<8>;

	ld.param.u64 	%rd3, [_Z11yuv422tobgrPhP6uchar3j_param_0];
	ld.param.u64 	%rd2, [_Z11yuv422tobgrPhP6uchar3j_param_1];
	ld.param.u32 	%r6, [_Z11yuv422tobgrPhP6uchar3j_param_2];
	cvta.to.global.u64 	%rd1, %rd3;
	mov.u32 	%r7, %ctaid.x;
	mov.u32 	%r8, %ntid.x;
	mov.u32 	%r9, %tid.x;
	mad.lo.s32 	%r1, %r7, %r8, %r9;
	setp.gt.u32 	%p1, %r1, %r6;
	@%p1 bra 	$L__BB3_5;
	and.b32  	%r10, %r1, 1;
	setp.eq.b32 	%p2, %r10, 1;
	@%p2 bra 	$L__BB3_3;
	shl.b32 	%r23, %r1, 1;
	cvt.s64.s32 	%rd6, %r23;
	add.s64 	%rd7, %rd1, %rd6;
	ld.global.u8 	%rs8, [%rd7+1];
	ld.global.u8 	%rs9, [%rd7];
	mov.b32 	%r24, 2;
	bra.uni 	$L__BB3_4;
$L__BB3_3:
	shl.b32 	%r12, %r1, 1;
	or.b32  	%r23, %r12, 1;
	cvt.s64.s32 	%rd4, %r12;
	add.s64 	%rd5, %rd1, %rd4;
	ld.global.u8 	%rs8, [%rd5+1];
	ld.global.u8 	%rs9, [%rd5+-2];
	mov.b32 	%r24, -1;
$L__BB3_4:
	add.s32 	%r14, %r24, %r23;
	cvt.s64.s32 	%rd8, %r14;
	add.s64 	%rd9, %rd1, %rd8;
	ld.global.u8 	%r15, [%rd9];
	cvt.rn.f64.u16 	%fd1, %rs8;
	add.s32 	%r16, %r15, -128;
	cvt.rn.f64.s32 	%fd2, %r16;
	fma.rn.f64 	%fd3, %fd2, 0d3FFC5E353F7CED91, %fd1;
	cvt.rzi.u32.f64 	%r17, %fd3;
	cvta.to.global.u64 	%rd10, %rd2;
	mul.wide.s32 	%rd11, %r1, 3;
	add.s64 	%rd12, %rd10, %rd11;
	st.global.u8 	[%rd12+2], %r17;
	cvt.u32.u16 	%r18, %rs9;
	and.b32  	%r19, %r18, 255;
	add.s32 	%r20, %r19, -128;
	cvt.rn.f64.s32 	%fd4, %r20;
	fma.rn.f64 	%fd5, %fd4, 0dBFDA7EF9DB22D0E5, %fd1;
	fma.rn.f64 	%fd6, %fd2, 0dBFD604189374BC6A, %fd5;
	cvt.rzi.u32.f64 	%r21, %fd6;
	st.global.u8 	[%rd12+1], %r21;
	fma.rn.f64 	%fd7, %fd4, 0d3FF672B020C49BA6, %fd1;
	cvt.rzi.u32.f64 	%r22, %fd7;
	st.global.u8 	[%rd12], %r22;
$L__BB3_5:
	ret;

}


// ===== COMPILED SASS (sm_100) =====

	.target	sm_100

	.elftype	@"ET_EXEC"


//--------------------- .note.nv.tkinfo           --------------------------
	.section	.note.nv.tkinfo,"",@"SHT_NOTE"
	.sectionflags	@"SHF_NOTE_NV_TKINFO"
	.tkinfo
        /*0018*/ 	.word	0x00000002
        /*0030*/ 	.string	""
        /*0030*/ 	.string	"ptxas"
        /*0030*/ 	.string	"Cuda compilation tools, release 13.0, V13.0.88"
        /*0030*/ 	.string	"Build cuda_13.0.r13.0/compiler.36424714_0"
        /*0030*/ 	.string	"-arch sm_100 -m 64 "



//--------------------- .note.nv.cuinfo           --------------------------
	.section	.note.nv.cuinfo,"",@"SHT_NOTE"
	.sectionflags	@"SHF_NOTE_NV_CUINFO"
        /*0018*/ 	.short	0x0002
        /*001a*/ 	.short	0x0064
        /*001c*/ 	.short	0x0082
	.zero		2


//--------------------- .nv.info                  --------------------------
	.section	.nv.info,"",@"SHT_CUDA_INFO"
	.align	4


	//----- nvinfo : EIATTR_REGCOUNT
	.align		4
        /*0000*/ 	.byte	0x04, 0x2f
        /*0002*/ 	.short	(.L_1 - .L_0)
	.align		4
.L_0:
        /*0004*/ 	.word	index@(_Z10bgr2yuv444P6uchar3Phjj)
        /*0008*/ 	.word	0x0000000f


	//----- nvinfo : EIATTR_FRAME_SIZE
	.align		4
.L_1:
        /*000c*/ 	.byte	0x04, 0x11
        /*000e*/ 	.short	(.L_3 - .L_2)
	.align		4
.L_2:
        /*0010*/ 	.word	index@(_Z10bgr2yuv444P6uchar3Phjj)
        /*0014*/ 	.word	0x00000000


	//----- nvinfo : EIATTR_REGCOUNT
	.align		4
.L_3:
        /*0018*/ 	.byte	0x04, 0x2f
        /*001a*/ 	.short	(.L_5 - .L_4)
	.align		4
.L_4:
        /*001c*/ 	.word	index@(_Z14yuv444toyuv422PhS_j)
        /*0020*/ 	.word	0x0000000e


	//----- nvinfo : EIATTR_FRAME_SIZE
	.align		4
.L_5:
        /*0024*/ 	.byte	0x04, 0x11
        /*0026*/ 	.short	(.L_7 - .L_6)
	.align		4
.L_6:
        /*0028*/ 	.word	index@(_Z14yuv444toyuv422PhS_j)
        /*002c*/ 	.word	0x00000000


	//----- nvinfo : EIATTR_REGCOUNT
	.align		4
.L_7:
        /*0030*/ 	.byte	0x04, 0x2f
        /*0032*/ 	.short	(.L_9 - .L_8)
	.align		4
.L_8:
        /*0034*/ 	.word	index@(_Z16extract_channelsPhS_S_S_j)
        /*0038*/ 	.word	0x00000014


	//----- nvinfo : EIATTR_FRAME_SIZE
	.align		4
.L_9:
        /*003c*/ 	.byte	0x04, 0x11
        /*003e*/ 	.short	(.L_11 - .L_10)
	.align		4
.L_10:
        /*0040*/ 	.word	index@(_Z16extract_channelsPhS_S_S_j)
        /*0044*/ 	.word	0x00000000


	//----- nvinfo : EIATTR_REGCOUNT
	.align		4
.L_11:
        /*0048*/ 	.byte	0x04, 0x2f
        /*004a*/ 	.short	(.L_13 - .L_12)
	.align		4
.L_12:
        /*004c*/ 	.word	index@(_Z11yuv422tobgrPhP6uchar3j)
        /*0050*/ 	.word	0x00000010


	//----- nvinfo : EIATTR_FRAME_SIZE
	.align		4
.L_13:
        /*0054*/ 	.byte	0x04, 0x11
        /*0056*/ 	.short	(.L_15 - .L_14)
	.align		4
.L_14:
        /*0058*/ 	.word	index@(_Z11yuv422tobgrPhP6uchar3j)
        /*005c*/ 	.word	0x00000000


	//----- nvinfo : EIATTR_MIN_STACK_SIZE
	.align		4
.L_15:
        /*0060*/ 	.byte	0x04, 0x12
        /*0062*/ 	.short	(.L_17 - .L_16)
	.align		4
.L_16:
        /*0064*/ 	.word	index@(_Z11yuv422tobgrPhP6uchar3j)
        /*0068*/ 	.word	0x00000000


	//----- nvinfo : EIATTR_MIN_STACK_SIZE
	.align		4
.L_17:
        /*006c*/ 	.byte	0x04, 0x12
        /*006e*/ 	.short	(.L_19 - .L_18)
	.align		4
.L_18:
        /*0070*/ 	.word	index@(_Z16extract_channelsPhS_S_S_j)
        /*0074*/ 	.word	0x00000000


	//----- nvinfo : EIATTR_MIN_STACK_SIZE
	.align		4
.L_19:
        /*0078*/ 	.byte	0x04, 0x12
        /*007a*/ 	.short	(.L_21 - .L_20)
	.align		4
.L_20:
        /*007c*/ 	.word	index@(_Z14yuv444toyuv422PhS_j)
        /*0080*/ 	.word	0x00000000


	//----- nvinfo : EIATTR_MIN_STACK_SIZE
	.align		4
.L_21:
        /*0084*/ 	.byte	0x04, 0x12
        /*0086*/ 	.short	(.L_23 - .L_22)
	.align		4
.L_22:
        /*0088*/ 	.word	index@(_Z10bgr2yuv444P6uchar3Phjj)
        /*008c*/ 	.word	0x00000000
.L_23:


//--------------------- .nv.compat                --------------------------
	.section	.nv.compat,"",@"SHT_CUDA_COMPAT_INFO"
	.align	4
        /*0000*/ 	.byte	0x02, 0x09, 0x00, 0x00, 0x02, 0x02, 0x01, 0x00, 0x02, 0x05, 0x05, 0x00, 0x03, 0x07, 0x01, 0x01
        /*0010*/ 	.byte	0x02, 0x03, 0x00, 0x00, 0x02, 0x06, 0x01, 0x00, 0x04, 0x0b, 0x08, 0x00, 0x01, 0x00, 0x00, 0x00
        /*0020*/ 	.byte	0x00, 0x00, 0x00, 0x00


//--------------------- .nv.info._Z11yuv422tobgrPhP6uchar3j --------------------------
	.section	.nv.info._Z11yuv422tobgrPhP6uchar3j,"",@"SHT_CUDA_INFO"
	.sectionflags	@""
	.align	4


	//----- nvinfo : EIATTR_CUDA_API_VERSION
	.align		4
        /*0000*/ 	.byte	0x04, 0x37
        /*0002*/ 	.short	(.L_25 - .L_24)
.L_24:
        /*0004*/ 	.word	0x00000082


	//----- nvinfo : EIATTR_KPARAM_INFO
	.align		4
.L_25:
        /*0008*/ 	.byte	0x04, 0x17
        /*000a*/ 	.short	(.L_27 - .L_26)
.L_26:
        /*000c*/ 	.word	0x00000000
        /*0010*/ 	.short	0x0002
        /*0012*/ 	.short	0x0010
        /*0014*/ 	.byte	0x00, 0xf0, 0x11, 0x00


	//----- nvinfo : EIATTR_KPARAM_INFO
	.align		4
.L_27:
        /*0018*/ 	.byte	0x04, 0x17
        /*001a*/ 	.short	(.L_29 - .L_28)
.L_28:
        /*001c*/ 	.word	0x00000000
        /*0020*/ 	.short	0x0001
        /*0022*/ 	.short	0x0008
        /*0024*/ 	.byte	0x00, 0xf5, 0x21, 0x00


	//----- nvinfo : EIATTR_KPARAM_INFO
	.align		4
.L_29:
        /*0028*/ 	.byte	0x04, 0x17
        /*002a*/ 	.short	(.L_31 - .L_30)
.L_30:
        /*002c*/ 	.word	0x00000000
        /*0030*/ 	.short	0x0000
        /*0032*/ 	.short	0x0000
        /*0034*/ 	.byte	0x00, 0xf5, 0x21, 0x00


	//----- nvinfo : EIATTR_SPARSE_MMA_MASK
	.align		4
.L_31:
        /*0038*/ 	.byte	0x03, 0x50
        /*003a*/ 	.short	0x0000


	//----- nvinfo : EIATTR_MAXREG_COUNT
	.align		4
        /*003c*/ 	.byte	0x03, 0x1b
        /*003e*/ 	.short	0x00ff


	//----- nvinfo : EIATTR_MERCURY_ISA_VERSION
	.align		4
        /*0040*/ 	.byte	0x03, 0x5f
        /*0042*/ 	.short	0x0101


	//----- nvinfo : EIATTR_VRC_CTA_INIT_COUNT
	.align		4
        /*0044*/ 	.byte	0x02, 0x4a
	.zero		1
	.zero		1


	//----- nvinfo : EIATTR_EXIT_INSTR_OFFSETS
	.align		4
        /*0048*/ 	.byte	0x04, 0x1c
        /*004a*/ 	.short	(.L_33 - .L_32)


	//   ....[0]....
.L_32:
        /*004c*/ 	.word	0x00000070


	//   ....[1]....
        /*0050*/ 	.word	0x000003b0


	//----- nvinfo : EIATTR_CBANK_PARAM_SIZE
	.align		4
.L_33:
        /*0054*/ 	.byte	0x03, 0x19
        /*0056*/ 	.short	0x0014


	//----- nvinfo : EIATTR_PARAM_CBANK
	.align		4
        /*0058*/ 	.byte	0x04, 0x0a
        /*005a*/ 	.short	(.L_35 - .L_34)
	.align		4
.L_34:
        /*005c*/ 	.word	index@(.nv.constant0._Z11yuv422tobgrPhP6uchar3j)
        /*0060*/ 	.short	0x0380
        /*0062*/ 	.short	0x0014


	//----- nvinfo : EIATTR_SW_WAR
	.align		4
.L_35:
        /*0064*/ 	.byte	0x04, 0x36
        /*0066*/ 	.short	(.L_37 - .L_36)
.L_36:
        /*0068*/ 	.word	0x00000008
.L_37:


//--------------------- .nv.info._Z16extract_channelsPhS_S_S_j --------------------------
	.section	.nv.info._Z16extract_channelsPhS_S_S_j,"",@"SHT_CUDA_INFO"
	.sectionflags	@""
	.align	4


	//----- nvinfo : EIATTR_CUDA_API_VERSION
	.align		4
        /*0000*/ 	.byte	0x04, 0x37
        /*0002*/ 	.short	(.L_39 - .L_38)
.L_38:
        /*0004*/ 	.word	0x00000082


	//----- nvinfo : EIATTR_KPARAM_INFO
	.align		4
.L_39:
        /*0008*/ 	.byte	0x04, 0x17
        /*000a*/ 	.short	(.L_41 - .L_40)
.L_40:
        /*000c*/ 	.word	0x00000000
        /*0010*/ 	.short	0x0004
        /*0012*/ 	.short	0x0020
        /*0014*/ 	.byte	0x00, 0xf0, 0x11, 0x00


	//----- nvinfo : EIATTR_KPARAM_INFO
	.align		4
.L_41:
        /*0018*/ 	.byte	0x04, 0x17
        /*001a*/ 	.short	(.L_43 - .L_42)
.L_42:
        /*001c*/ 	.word	0x00000000
        /*0020*/ 	.short	0x0003
        /*0022*/ 	.short	0x0018
        /*0024*/ 	.byte	0x00, 0xf5, 0x21, 0x00


	//----- nvinfo : EIATTR_KPARAM_INFO
	.align		4
.L_43:
        /*0028*/ 	.byte	0x04, 0x17
        /*002a*/ 	.short	(.L_45 - .L_44)
.L_44:
        /*002c*/ 	.word	0x00000000
        /*0030*/ 	.short	0x0002
        /*0032*/ 	.short	0x0010
        /*0034*/ 	.byte	0x00, 0xf5, 0x21, 0x00


	//----- nvinfo : EIATTR_KPARAM_INFO
	.align		4
.L_45:
        /*0038*/ 	.byte	0x04, 0x17
        /*003a*/ 	.short	(.L_47 - .L_46)
.L_46:
        /*003c*/ 	.word	0x00000000
        /*0040*/ 	.short	0x0001
        /*0042*/ 	.short	0x0008
        /*0044*/ 	.byte	0x00, 0xf5, 0x21, 0x00


	//----- nvinfo : EIATTR_KPARAM_INFO
	.align		4
.L_47:
        /*0048*/ 	.byte	0x04, 0x17
        /*004a*/ 	.short	(.L_49 - .L_48)
.L_48:
        /*004c*/ 	.word	0x00000000
        /*0050*/ 	.short	0x0000
        /*0052*/ 	.short	0x0000
        /*0054*/ 	.byte	0x00, 0xf5, 0x21, 0x00


	//----- nvinfo : EIATTR_SPARSE_MMA_MASK
	.align		4
.L_49:
        /*0058*/ 	.byte	0x03, 0x50
        /*005a*/ 	.short	0x0000


	//----- nvinfo : EIATTR_MAXREG_COUNT
	.align		4
        /*005c*/ 	.byte	0x03, 0x1b
        /*005e*/ 	.short	0x00ff


	//----- nvinfo : EIATTR_MERCURY_ISA_VERSION
	.align		4
        /*0060*/ 	.byte	0x03, 0x5f
        /*0062*/ 	.short	0x0101


	//----- nvinfo : EIATTR_VRC_CTA_INIT_COUNT
	.align		4
        /*0064*/ 	.byte	0x02, 0x4a
	.zero		1
	.zero		1


	//----- nvinfo : EIATTR_EXIT_INSTR_OFFSETS
	.align		4
        /*0068*/ 	.byte	0x04, 0x1c
        /*006a*/ 	.short	(.L_51 - .L_50)


	//   ....[0]....
.L_50:
        /*006c*/ 	.word	0x00000070


	//   ....[1]....
        /*0070*/ 	.word	0x00000220


	//----- nvinfo : EIATTR_CBANK_PARAM_SIZE
	.align		4
.L_51:
        /*0074*/ 	.byte	0x03, 0x19
        /*0076*/ 	.short	0x0024


	//----- nvinfo : EIATTR_PARAM_CBANK
	.align		4
        /*0078*/ 	.byte	0x04, 0x0a
        /*007a*/ 	.short	(.L_53 - .L_52)
	.align		4
.L_52:
        /*007c*/ 	.word	index@(.nv.constant0._Z16extract_channelsPhS_S_S_j)
        /*0080*/ 	.short	0x0380
        /*0082*/ 	.short	0x0024


	//----- nvinfo : EIATTR_SW_WAR
	.align		4
.L_53:
        /*0084*/ 	.byte	0x04, 0x36
        /*0086*/ 	.short	(.L_55 - .L_54)
.L_54:
        /*0088*/ 	.word	0x00000008
.L_55:


//--------------------- .nv.info._Z14yuv444toyuv422PhS_j --------------------------
	.section	.nv.info._Z14yuv444toyuv422PhS_j,"",@"SHT_CUDA_INFO"
	.sectionflags	@""
	.align	4


	//----- nvinfo : EIATTR_CUDA_API_VERSION
	.align		4
        /*0000*/ 	.byte	0x04, 0x37
        /*0002*/ 	.short	(.L_57 - .L_56)
.L_56:
        /*0004*/ 	.word	0x00000082


	//----- nvinfo : EIATTR_KPARAM_INFO
	.align		4
.L_57:
        /*0008*/ 	.byte	0x04, 0x17
        /*000a*/ 	.short	(.L_59 - .L_58)
.L_58:
        /*000c*/ 	.word	0x00000000
        /*0010*/ 	.short	0x0002
        /*0012*/ 	.short	0x0010
        /*0014*/ 	.byte	0x00, 0xf0, 0x11, 0x00


	//----- nvinfo : EIATTR_KPARAM_INFO
	.align		4
.L_59:
        /*0018*/ 	.byte	0x04, 0x17
        /*001a*/ 	.short	(.L_61 - .L_60)
.L_60:
        /*001c*/ 	.word	0x00000000
        /*0020*/ 	.short	0x0001
        /*0022*/ 	.short	0x0008
        /*0024*/ 	.byte	0x00, 0xf5, 0x21, 0x00


	//----- nvinfo : EIATTR_KPARAM_INFO
	.align		4
.L_61:
        /*0028*/ 	.byte	0x04, 0x17
        /*002a*/ 	.short	(.L_63 - .L_62)
.L_62:
        /*002c*/ 	.word	0x00000000
        /*0030*/ 	.short	0x0000
        /*0032*/ 	.short	0x0000
        /*0034*/ 	.byte	0x00, 0xf5, 0x21, 0x00


	//----- nvinfo : EIATTR_SPARSE_MMA_MASK
	.align		4
.L_63:
        /*0038*/ 	.byte	0x03, 0x50
        /*003a*/ 	.short	0x0000


	//----- nvinfo : EIATTR_MAXREG_COUNT
	.align		4
        /*003c*/ 	.byte	0x03, 0x1b
        /*003e*/ 	.short	0x00ff


	//----- nvinfo : EIATTR_MERCURY_ISA_VERSION
	.align		4
        /*0040*/ 	.byte	0x03, 0x5f
        /*0042*/ 	.short	0x0101


	//----- nvinfo : EIATTR_VRC_CTA_INIT_COUNT
	.align		4
        /*0044*/ 	.byte	0x02, 0x4a
	.zero		1
	.zero		1


	//----- nvinfo : EIATTR_EXIT_INSTR_OFFSETS
	.align		4
        /*0048*/ 	.byte	0x04, 0x1c
        /*004a*/ 	.short	(.L_65 - .L_64)


	//   ....[0]....
.L_64:
        /*004c*/ 	.word	0x00000070


	//   ....[1]....
        /*0050*/ 	.word	0x00000190


	//   ....[2]....
        /*0054*/ 	.word	0x00000230


	//----- nvinfo : EIATTR_CRS_STACK_SIZE
	.align		4
.L_65:
        /*0058*/ 	.byte	0x04, 0x1e
        /*005a*/ 	.short	(.L_67 - .L_66)
.L_66:
        /*005c*/ 	.word	0x00000000


	//----- nvinfo : EIATTR_CBANK_PARAM_SIZE
	.align		4
.L_67:
        /*0060*/ 	.byte	0x03, 0x19
        /*0062*/ 	.short	0x0014


	//----- nvinfo : EIATTR_PARAM_CBANK
	.align		4
        /*0064*/ 	.byte	0x04, 0x0a
        /*0066*/ 	.short	(.L_69 - .L_68)
	.align		4
.L_68:
        /*0068*/ 	.word	index@(.nv.constant0._Z14yuv444toyuv422PhS_j)
        /*006c*/ 	.short	0x0380
        /*006e*/ 	.short	0x0014


	//----- nvinfo : EIATTR_SW_WAR
	.align		4
.L_69:
        /*0070*/ 	.byte	0x04, 0x36
        /*0072*/ 	.short	(.L_71 - .L_70)
.L_70:
        /*0074*/ 	.word	0x00000008
.L_71:


//--------------------- .nv.info._Z10bgr2yuv444P6uchar3Phjj --------------------------
	.section	.nv.info._Z10bgr2yuv444P6uchar3Phjj,"",@"SHT_CUDA_INFO"
	.sectionflags	@""
	.align	4


	//----- nvinfo : EIATTR_CUDA_API_VERSION
	.align		4
        /*0000*/ 	.byte	0x04, 0x37
        /*0002*/ 	.short	(.L_73 - .L_72)
.L_72:
        /*0004*/ 	.word	0x00000082


	//----- nvinfo : EIATTR_KPARAM_INFO
	.align		4
.L_73:
        /*0008*/ 	.byte	0x04, 0x17
        /*000a*/ 	.short	(.L_75 - .L_74)
.L_74:
        /*000c*/ 	.word	0x00000000
        /*0010*/ 	.short	0x0003
        /*0012*/ 	.short	0x0014
        /*0014*/ 	.byte	0x00, 0xf0, 0x11, 0x00


	//----- nvinfo : EIATTR_KPARAM_INFO
	.align		4
.L_75:
        /*0018*/ 	.byte	0x04, 0x17
        /*001a*/ 	.short	(.L_77 - .L_76)
.L_76:
        /*001c*/ 	.word	0x00000000
        /*0020*/ 	.short	0x0002
        /*0022*/ 	.short	0x0010
        /*0024*/ 	.byte	0x00, 0xf0, 0x11, 0x00


	//----- nvinfo : EIATTR_KPARAM_INFO
	.align		4
.L_77:
        /*0028*/ 	.byte	0x04, 0x17
        /*002a*/ 	.short	(.L_79 - .L_78)
.L_78:
        /*002c*/ 	.word	0x00000000
        /*0030*/ 	.short	0x0001
        /*0032*/ 	.short	0x0008
        /*0034*/ 	.byte	0x00, 0xf5, 0x21, 0x00


	//----- nvinfo : EIATTR_KPARAM_INFO
	.align		4
.L_79:
        /*0038*/ 	.byte	0x04, 0x17
        /*003a*/ 	.short	(.L_81 - .L_80)
.L_80:
        /*003c*/ 	.word	0x00000000
        /*0040*/ 	.short	0x0000
        /*0042*/ 	.short	0x0000
        /*0044*/ 	.byte	0x00, 0xf5, 0x21, 0x00


	//----- nvinfo : EIATTR_SPARSE_MMA_MASK
	.align		4
.L_81:
        /*0048*/ 	.byte	0x03, 0x50
        /*004a*/ 	.short	0x0000


	//----- nvinfo : EIATTR_MAXREG_COUNT
	.align		4
        /*004c*/ 	.byte	0x03, 0x1b
        /*004e*/ 	.short	0x00ff


	//----- nvinfo : EIATTR_MERCURY_ISA_VERSION
	.align		4
        /*0050*/ 	.byte	0x03, 0x5f
        /*0052*/ 	.short	0x0101


	//----- nvinfo : EIATTR_VRC_CTA_INIT_COUNT
	.align		4
        /*0054*/ 	.byte	0x02, 0x4a
	.zero		1
	.zero		1


	//----- nvinfo : EIATTR_EXIT_INSTR_OFFSETS
	.align		4
        /*0058*/ 	.byte	0x04, 0x1c
        /*005a*/ 	.short	(.L_83 - .L_82)


	//   ....[0]....
.L_82:
        /*005c*/ 	.word	0x000000c0


	//   ....[1]....
        /*0060*/ 	.word	0x00000350


	//----- nvinfo : EIATTR_CBANK_PARAM_SIZE
	.align		4
.L_83:
        /*0064*/ 	.byte	0x03, 0x19
        /*0066*/ 	.short	0x0018


	//----- nvinfo : EIATTR_PARAM_CBANK
	.align		4
        /*0068*/ 	.byte	0x04, 0x0a
        /*006a*/ 	.short	(.L_85 - .L_84)
	.align		4
.L_84:
        /*006c*/ 	.word	index@(.nv.constant0._Z10bgr2yuv444P6uchar3Phjj)
        /*0070*/ 	.short	0x0380
        /*0072*/ 	.short	0x0018


	//----- nvinfo : EIATTR_SW_WAR
	.align		4
.L_85:
        /*0074*/ 	.byte	0x04, 0x36
        /*0076*/ 	.short	(.L_87 - .L_86)
.L_86:
        /*0078*/ 	.word	0x00000008
.L_87:


//--------------------- .nv.callgraph             --------------------------
	.section	.nv.callgraph,"",@"SHT_CUDA_CALLGRAPH"
	.align	4
	.sectionentsize	8
	.align		4
        /*0000*/ 	.word	0x00000000
	.align		4
        /*0004*/ 	.word	0xffffffff
	.align		4
        /*0008*/ 	.word	0x00000000
	.align		4
        /*000c*/ 	.word	0xfffffffe
	.align		4
        /*0010*/ 	.word	0x00000000
	.align		4
        /*0014*/ 	.word	0xfffffffd
	.align		4
        /*0018*/ 	.word	0x00000000
	.align		4
        /*001c*/ 	.word	0xfffffffc


//--------------------- .text._Z11yuv422tobgrPhP6uchar3j --------------------------
	.section	.text._Z11yuv422tobgrPhP6uchar3j,"ax",@progbits
	.align	128
        .global         _Z11yuv422tobgrPhP6uchar3j
        .type           _Z11yuv422tobgrPhP6uchar3j,@function
        .size           _Z11yuv422tobgrPhP6uchar3j,(.L_x_5 - _Z11yuv422tobgrPhP6uchar3j)
        .other          _Z11yuv422tobgrPhP6uchar3j,@"STO_CUDA_ENTRY STV_DEFAULT"
_Z11yuv422tobgrPhP6uchar3j:
.text._Z11yuv422tobgrPhP6uchar3j:
[----:B------:R-:W-:Y:S01]  /*0000*/  LDC R1, c[0x0][0x37c] ;  /* 0x0000df00ff017b82 */ /* 0x000fe20000000800 */
[----:B------:R-:W0:Y:S07]  /*0010*/  S2R R3, SR_TID.X ;  /* 0x0000000000037919 */ /* 0x000e2e0000002100 */
[----:B------:R-:W0:Y:S01]  /*0020*/  S2UR UR4, SR_CTAID.X ;  /* 0x00000000000479c3 */ /* 0x000e220000002500 */
[----:B------:R-:W1:Y:S07]  /*0030*/  LDCU UR5, c[0x0][0x390] ;  /* 0x00007200ff0577ac */ /* 0x000e6e0008000800 */
[----:B------:R-:W0:Y:S02]  /*0040*/  LDC R0, c[0x0][0x360] ;  /* 0x0000d800ff007b82 */ /* 0x000e240000000800 */
[----:B0-----:R-:W-:-:S05]  /*0050*/  IMAD R0, R0, UR4, R3 ;  /* 0x0000000400007c24 */ /* 0x001fca000f8e0203 */
[----:B-1----:R-:W-:-:S13]  /*0060*/  ISETP.GT.U32.AND P0, PT, R0, UR5, PT ;  /* 0x0000000500007c0c */ /* 0x002fda000bf04070 */
[----:B------:R-:W-:Y:S05]  /*0070*/  @P0 EXIT ;  /* 0x000000000000094d */ /* 0x000fea0003800000 */
[----:B------:R-:W0:Y:S01]  /*0080*/  LDCU.64 UR6, c[0x0][0x380] ;  /* 0x00007000ff0677ac */ /* 0x000e220008000a00 */
[C---:B------:R-:W-:Y:S01]  /*0090*/  LOP3.LUT R2, R0.reuse, 0x1, RZ, 0xc0, !PT ;  /* 0x0000000100027812 */ /* 0x040fe200078ec0ff */
[----:B------:R-:W-:Y:S01]  /*00a0*/  IMAD.SHL.U32 R4, R0, 0x2, RZ ;  /* 0x0000000200047824 */ /* 0x000fe200078e00ff */
[----:B------:R-:W1:Y:S02]  /*00b0*/  LDCU.64 UR4, c[0x0][0x358] ;  /* 0x00006b00ff0477ac */ /* 0x000e640008000a00 */
[----:B------:R-:W-:-:S13]  /*00c0*/  ISETP.NE.U32.AND P0, PT, R2, 0x1, PT ;  /* 0x000000010200780c */ /* 0x000fda0003f05070 */
[----:B0-----:R-:W-:Y:S02]  /*00d0*/  @P0 IMAD.U32 R7, RZ, RZ, UR6 ;  /* 0x00000006ff070e24 */ /* 0x001fe4000f8e00ff */
[----:B------:R-:W-:-:S03]  /*00e0*/  @P0 IMAD.U32 R9, RZ, RZ, UR7 ;  /* 0x00000007ff090e24 */ /* 0x000fc6000f8e00ff */
[----:B------:R-:W-:-:S04]  /*00f0*/  @P0 IADD3 R2, P1, PT, R4, R7, RZ ;  /* 0x0000000704020210 */ /* 0x000fc80007f3e0ff */
[----:B------:R-:W-:-:S05]  /*0100*/  @P0 LEA.HI.X.SX32 R3, R4, R9, 0x1, P1 ;  /* 0x0000000904030211 */ /* 0x000fca00008f0eff */
[----:B-1----:R-:W2:Y:S04]  /*0110*/  @P0 LDG.E.U8 R12, desc[UR4][R2.64+0x1] ;  /* 0x00000104020c0981 */ /* 0x002ea8000c1e1100 */
[----:B------:R2:W3:Y:S01]  /*0120*/  @P0 LDG.E.U8 R8, desc[UR4][R2.64] ;  /* 0x0000000402080981 */ /* 0x0004e2000c1e1100 */
[----:B------:R-:W-:Y:S01]  /*0130*/  @!P0 IMAD.U32 R7, RZ, RZ, UR6 ;  /* 0x00000006ff078e24 */ /* 0x000fe2000f8e00ff */
[----:B------:R-:W-:Y:S01]  /*0140*/  @!P0 MOV R9, UR7 ;  /* 0x0000000700098c02 */ /* 0x000fe20008000f00 */
[----:B------:R-:W-:Y:S01]  /*0150*/  @P0 IMAD.MOV.U32 R5, RZ, RZ, R4 ;  /* 0x000000ffff050224 */ /* 0x000fe200078e0004 */
[C---:B------:R-:W-:Y:S01]  /*0160*/  @!P0 IADD3 R5, PT, PT, R4.reuse, 0x1, RZ ;  /* 0x0000000104058810 */ /* 0x040fe20007ffe0ff */
[----:B------:R-:W-:Y:S01]  /*0170*/  @P0 IMAD.MOV.U32 R6, RZ, RZ, 0x2 ;  /* 0x00000002ff060424 */ /* 0x000fe200078e00ff */
[----:B------:R-:W-:Y:S01]  /*0180*/  @!P0 IADD3 R10, P1, PT, R4, R7, RZ ;  /* 0x00000007040a8210 */ /* 0x000fe20007f3e0ff */
[----:B------:R-:W-:-:S03]  /*0190*/  @!P0 IMAD.MOV.U32 R6, RZ, RZ, -0x1 ;  /* 0xffffffffff068424 */ /* 0x000fc600078e00ff */
[----:B------:R-:W-:Y:S01]  /*01a0*/  @!P0 LEA.HI.X.SX32 R11, R4, R9, 0x1, P1 ;  /* 0x00000009040b8211 */ /* 0x000fe200008f0eff */
[----:B------:R-:W-:-:S04]  /*01b0*/  IMAD.IADD R5, R6, 0x1, R5 ;  /* 0x0000000106057824 */ /* 0x000fc800078e0205 */
[----:B------:R-:W2:Y:S04]  /*01c0*/  @!P0 LDG.E.U8 R12, desc[UR4][R10.64+0x1] ;  /* 0x000001040a0c8981 */ /* 0x000ea8000c1e1100 */
[----:B------:R-:W3:Y:S01]  /*01d0*/  @!P0 LDG.E.U8 R8, desc[UR4][R10.64+-0x2] ;  /* 0xfffffe040a088981 */ /* 0x000ee2000c1e1100 */
[----:B------:R-:W-:-:S04]  /*01e0*/  IADD3 R6, P0, PT, R5, R7, RZ ;  /* 0x0000000705067210 */ /* 0x000fc80007f1e0ff */
[----:B------:R-:W-:-:S05]  /*01f0*/  LEA.HI.X.SX32 R7, R5, R9, 0x1, P0 ;  /* 0x0000000905077211 */ /* 0x000fca00000f0eff */
[----:B------:R-:W4:Y:S01]  /*0200*/  LDG.E.U8 R6, desc[UR4][R6.64] ;  /* 0x0000000406067981 */ /* 0x000f22000c1e1100 */
[----:B------:R-:W-:Y:S01]  /*0210*/  UMOV UR6, 0x20c49ba6 ;  /* 0x20c49ba600067882 */ /* 0x000fe20000000000 */
[----:B------:R-:W-:Y:S01]  /*0220*/  UMOV UR7, 0x3ff672b0 ;  /* 0x3ff672b000077882 */ /* 0x000fe20000000000 */
[----:B------:R-:W-:Y:S01]  /*0230*/  UMOV UR8, 0xdb22d0e5 ;  /* 0xdb22d0e500087882 */ /* 0x000fe20000000000 */
[----:B------:R-:W-:Y:S01]  /*0240*/  UMOV UR9, 0x3fda7ef9 ;  /* 0x3fda7ef900097882 */ /* 0x000fe20000000000 */
[----:B--2---:R0:W-:Y:S01]  /*0250*/  I2F.F64.U16 R2, R12 ;  /* 0x0000000c00027312 */ /* 0x0041e20000101800 */
[----:B---3--:R-:W-:-:S04]  /*0260*/  LOP3.LUT R8, R8, 0xff, RZ, 0xc0, !PT ;  /* 0x000000ff08087812 */ /* 0x008fc800078ec0ff */
[----:B------:R-:W-:Y:S01]  /*0270*/  IADD3 R8, PT, PT, R8, -0x80, RZ ;  /* 0xffffff8008087810 */ /* 0x000fe20007ffe0ff */
[----:B0-----:R-:W0:Y:S01]  /*0280*/  LDC.64 R12, c[0x0][0x388] ;  /* 0x0000e200ff0c7b82 */ /* 0x001e220000000a00 */
[----:B----4-:R-:W-:-:S04]  /*0290*/  VIADD R4, R6, 0xffffff80 ;  /* 0xffffff8006047836 */ /* 0x010fc80000000000 */
[----:B------:R-:W1:Y:S08]  /*02a0*/  I2F.F64 R8, R8 ;  /* 0x0000000800087312 */ /* 0x000e700000201c00 */
[----:B------:R-:W2:Y:S01]  /*02b0*/  I2F.F64 R4, R4 ;  /* 0x0000000400047312 */ /* 0x000ea20000201c00 */
[----:B-1----:R-:W-:Y:S01]  /*02c0*/  DFMA R10, R8, UR6, R2 ;  /* 0x00000006080a7c2b */ /* 0x002fe20008000002 */
[----:B------:R-:W-:Y:S01]  /*02d0*/  UMOV UR6, 0x3f7ced91 ;  /* 0x3f7ced9100067882 */ /* 0x000fe20000000000 */
[----:B------:R-:W-:-:S02]  /*02e0*/  UMOV UR7, 0x3ffc5e35 ;  /* 0x3ffc5e3500077882 */ /* 0x000fc40000000000 */
[--C-:B--2---:R-:W-:Y:S01]  /*02f0*/  DFMA R6, R4, UR6, R2.reuse ;  /* 0x0000000604067c2b */ /* 0x104fe20008000002 */
[----:B------:R-:W-:Y:S01]  /*0300*/  UMOV UR6, 0x9374bc6a ;  /* 0x9374bc6a00067882 */ /* 0x000fe20000000000 */
[----:B------:R-:W-:Y:S01]  /*0310*/  DFMA R2, R8, -UR8, R2 ;  /* 0x8000000808027c2b */ /* 0x000fe20008000002 */
[----:B------:R-:W-:-:S03]  /*0320*/  UMOV UR7, 0x3fd60418 ;  /* 0x3fd6041800077882 */ /* 0x000fc60000000000 */
[----:B------:R-:W1:Y:S04]  /*0330*/  F2I.U32.F64.TRUNC R11, R10 ;  /* 0x0000000a000b7311 */ /* 0x000e68000030d000 */
[----:B------:R-:W-:-:S04]  /*0340*/  DFMA R4, R4, -UR6, R2 ;  /* 0x8000000604047c2b */ /* 0x000fc80008000002 */
[----:B------:R-:W2:Y:S01]  /*0350*/  F2I.U32.F64.TRUNC R7, R6 ;  /* 0x0000000600077311 */ /* 0x000ea2000030d000 */
[----:B0-----:R-:W-:-:S05]  /*0360*/  IMAD.WIDE R2, R0, 0x3, R12 ;  /* 0x0000000300027825 */ /* 0x001fca00078e020c */
[----:B-1----:R-:W-:Y:S02]  /*0370*/  STG.E.U8 desc[UR4][R2.64], R11 ;  /* 0x0000000b02007986 */ /* 0x002fe4000c101104 */
[----:B------:R-:W0:Y:S02]  /*0380*/  F2I.U32.F64.TRUNC R5, R4 ;  /* 0x0000000400057311 */ /* 0x000e24000030d000 */
[----:B--2---:R-:W-:Y:S04]  /*0390*/  STG.E.U8 desc[UR4][R2.64+0x2], R7 ;  /* 0x0000020702007986 */ /* 0x004fe8000c101104 */
[----:B0-----:R-:W-:Y:S01]  /*03a0*/  STG.E.U8 desc[UR4][R2.64+0x1], R5 ;  /* 0x0000010502007986 */ /* 0x001fe2000c101104 */
[----:B------:R-:W-:Y:S05]  /*03b0*/  EXIT ;  /* 0x000000000000794d */ /* 0x000fea0003800000 */
.L_x_0:
[----:B------:R-:W-:-:S00]  /*03c0*/  BRA `(.L_x_0) ;  /* 0xfffffffc00fc7947 */ /* 0x000fc0000383ffff */
[----:B------:R-:W-:-:S00]  /*03d0*/  NOP ;  /* 0x0000000000007918 */ /* 0x000fc00000000000 */
        /* <DEDUP_REMOVED lines=10> */
.L_x_5:


//--------------------- .text._Z16extract_channelsPhS_S_S_j --------------------------
	.section	.text._Z16extract_channelsPhS_S_S_j,"ax",@progbits
	.align	128
        .global         _Z16extract_channelsPhS_S_S_j
        .type           _Z16extract_channelsPhS_S_S_j,@function
        .size           _Z16extract_channelsPhS_S_S_j,(.L_x_6 - _Z16extract_channelsPhS_S_S_j)
        .other          _Z16extract_channelsPhS_S_S_j,@"STO_CUDA_ENTRY STV_DEFAULT"
_Z16extract_channelsPhS_S_S_j:
.text._Z16extract_channelsPhS_S_S_j:
        /* <DEDUP_REMOVED lines=8> */
[C---:B------:R-:W-:Y:S01]  /*0080*/  LOP3.LUT R2, R0.reuse, 0x1, RZ, 0xc0, !PT ;  /* 0x0000000100027812 */ /* 0x040fe200078ec0ff */
[----:B------:R-:W0:Y:S01]  /*0090*/  LDCU.64 UR4, c[0x0][0x358] ;  /* 0x00006b00ff0477ac */ /* 0x000e220008000a00 */
[----:B------:R-:W-:Y:S01]  /*00a0*/  IMAD.SHL.U32 R7, R0, 0x2, RZ ;  /* 0x0000000200077824 */ /* 0x000fe200078e00ff */
[----:B------:R-:W1:Y:S01]  /*00b0*/  LDC.64 R4, c[0x0][0x390] ;  /* 0x0000e400ff047b82 */ /* 0x000e620000000a00 */
[----:B------:R-:W-:Y:S01]  /*00c0*/  ISETP.NE.U32.AND P0, PT, R2, 0x1, PT ;  /* 0x000000010200780c */ /* 0x000fe20003f05070 */
[----:B------:R-:W2:Y:S06]  /*00d0*/  LDCU.128 UR8, c[0x0][0x380] ;  /* 0x00007000ff0877ac */ /* 0x000eac0008000c00 */
[----:B------:R-:W3:Y:S08]  /*00e0*/  LDC.64 R16, c[0x0][0x398] ;  /* 0x0000e600ff107b82 */ /* 0x000ef00000000a00 */
[----:B------:R-:W4:Y:S02]  /*00f0*/  @P0 LDC.64 R2, c[0x0][0x380] ;  /* 0x0000e000ff020b82 */ /* 0x000f240000000a00 */
[----:B----4-:R-:W-:-:S04]  /*0100*/  @P0 IADD3 R2, P1, PT, R7, R2, RZ ;  /* 0x0000000207020210 */ /* 0x010fc80007f3e0ff */
[----:B------:R-:W-:-:S05]  /*0110*/  @P0 LEA.HI.X.SX32 R3, R7, R3, 0x1, P1 ;  /* 0x0000000307030211 */ /* 0x000fca00008f0eff */
[----:B0-----:R-:W4:Y:S01]  /*0120*/  @P0 LDG.E.U8 R13, desc[UR4][R2.64] ;  /* 0x00000004020d0981 */ /* 0x001f22000c1e1100 */
[----:B------:R-:W-:-:S04]  /*0130*/  @P0 SHF.R.S32.HI R9, RZ, 0x1, R0 ;  /* 0x00000001ff090819 */ /* 0x000fc80000011400 */
[----:B------:R-:W-:Y:S02]  /*0140*/  @P0 SHF.R.S32.HI R8, RZ, 0x1f, R9 ;  /* 0x0000001fff080819 */ /* 0x000fe40000011409 */
[----:B-1----:R-:W-:-:S05]  /*0150*/  @P0 IADD3 R4, P1, PT, R9, R4, RZ ;  /* 0x0000000409040210 */ /* 0x002fca0007f3e0ff */
[----:B------:R-:W-:-:S05]  /*0160*/  @P0 IMAD.X R5, R8, 0x1, R5, P1 ;  /* 0x0000000108050824 */ /* 0x000fca00008e0605 */
[----:B----4-:R-:W-:Y:S04]  /*0170*/  @P0 STG.E.U8 desc[UR4][R4.64], R13 ;  /* 0x0000000d04000986 */ /* 0x010fe8000c101104 */
[----:B------:R-:W4:Y:S01]  /*0180*/  @P0 LDG.E.U8 R15, desc[UR4][R2.64+0x2] ;  /* 0x00000204020f0981 */ /* 0x000f22000c1e1100 */
[----:B--2---:R-:W-:Y:S02]  /*0190*/  IADD3 R10, P2, PT, R7, UR8, RZ ;  /* 0x00000008070a7c10 */ /* 0x004fe4000ff5e0ff */
[----:B---3--:R-:W-:Y:S02]  /*01a0*/  @P0 IADD3 R6, P1, PT, R9, R16, RZ ;  /* 0x0000001009060210 */ /* 0x008fe40007f3e0ff */
[----:B------:R-:W-:-:S03]  /*01b0*/  LEA.HI.X.SX32 R11, R7, UR9, 0x1, P2 ;  /* 0x00000009070b7c11 */ /* 0x000fc600090f0eff */
[----:B------:R-:W-:-:S05]  /*01c0*/  @P0 IMAD.X R7, R8, 0x1, R17, P1 ;  /* 0x0000000108070824 */ /* 0x000fca00008e0611 */
[----:B----4-:R-:W-:Y:S04]  /*01d0*/  @P0 STG.E.U8 desc[UR4][R6.64], R15 ;  /* 0x0000000f06000986 */ /* 0x010fe8000c101104 */
[----:B------:R-:W2:Y:S01]  /*01e0*/  LDG.E.U8 R11, desc[UR4][R10.64+0x1] ;  /* 0x000001040a0b7981 */ /* 0x000ea2000c1e1100 */
[----:B------:R-:W-:-:S04]  /*01f0*/  IADD3 R8, P0, PT, R0, UR10, RZ ;  /* 0x0000000a00087c10 */ /* 0x000fc8000ff1e0ff */
[----:B------:R-:W-:-:S05]  /*0200*/  LEA.HI.X.SX32 R9, R0, UR11, 0x1, P0 ;  /* 0x0000000b00097c11 */ /* 0x000fca00080f0eff */
[----:B--2---:R-:W-:Y:S01]  /*0210*/  STG.E.U8 desc[UR4][R8.64], R11 ;  /* 0x0000000b08007986 */ /* 0x004fe2000c101104 */
[----:B------:R-:W-:Y:S05]  /*0220*/  EXIT ;  /* 0x000000000000794d */ /* 0x000fea0003800000 */
.L_x_1:
        /* <DEDUP_REMOVED lines=13> */
.L_x_6:


//--------------------- .text._Z14yuv444toyuv422PhS_j --------------------------
	.section	.text._Z14yuv444toyuv422PhS_j,"ax",@progbits
	.align	128
        .global         _Z14yuv444toyuv422PhS_j
        .type           _Z14yuv444toyuv422PhS_j,@function
        .size           _Z14yuv444toyuv422PhS_j,(.L_x_7 - _Z14yuv444toyuv422PhS_j)
        .other          _Z14yuv444toyuv422PhS_j,@"STO_CUDA_ENTRY STV_DEFAULT"
_Z14yuv444toyuv422PhS_j:
.text._Z14yuv444toyuv422PhS_j:
        /* <DEDUP_REMOVED lines=8> */
[----:B------:R-:W-:Y:S01]  /*0080*/  LOP3.LUT R2, R0, 0x1, RZ, 0xc0, !PT ;  /* 0x0000000100027812 */ /* 0x000fe200078ec0ff */
[----:B------:R-:W0:Y:S03]  /*0090*/  LDCU.64 UR4, c[0x0][0x358] ;  /* 0x00006b00ff0477ac */ /* 0x000e260008000a00 */
[----:B------:R-:W-:-:S13]  /*00a0*/  ISETP.NE.U32.AND P0, PT, R2, 0x1, PT ;  /* 0x000000010200780c */ /* 0x000fda0003f05070 */
[----:B------:R-:W-:Y:S05]  /*00b0*/  @!P0 BRA `(.L_x_2) ;  /* 0x0000000000388947 */ /* 0x000fea0003800000 */
[----:B------:R-:W1:Y:S01]  /*00c0*/  LDCU.128 UR8, c[0x0][0x380] ;  /* 0x00007000ff0877ac */ /* 0x000e620008000c00 */
[----:B------:R-:W-:-:S05]  /*00d0*/  IMAD R3, R0, 0x3, RZ ;  /* 0x0000000300037824 */ /* 0x000fca00078e02ff */
[----:B-1----:R-:W-:-:S04]  /*00e0*/  IADD3 R2, P0, PT, R3, UR8, RZ ;  /* 0x0000000803027c10 */ /* 0x002fc8000ff1e0ff */
[----:B------:R-:W-:-:S05]  /*00f0*/  LEA.HI.X.SX32 R3, R3, UR9, 0x1, P0 ;  /* 0x0000000903037c11 */ /* 0x000fca00080f0eff */
[----:B0-----:R-:W2:Y:S01]  /*0100*/  LDG.E.U8 R7, desc[UR4][R2.64+0x1] ;  /* 0x0000010402077981 */ /* 0x001ea2000c1e1100 */
[----:B------:R-:W-:-:S05]  /*0110*/  IMAD.SHL.U32 R0, R0, 0x2, RZ ;  /* 0x0000000200007824 */ /* 0x000fca00078e00ff */
[----:B------:R-:W-:-:S04]  /*0120*/  IADD3 R4, P0, PT, R0, UR10, RZ ;  /* 0x0000000a00047c10 */ /* 0x000fc8000ff1e0ff */
[----:B------:R-:W-:-:S05]  /*0130*/  LEA.HI.X.SX32 R5, R0, UR11, 0x1, P0 ;  /* 0x0000000b00057c11 */ /* 0x000fca00080f0eff */
[----:B--2---:R-:W-:Y:S04]  /*0140*/  STG.E.U8 desc[UR4][R4.64], R7 ;  /* 0x0000000704007986 */ /* 0x004fe8000c101104 */
[----:B------:R-:W2:Y:S04]  /*0150*/  LDG.E.U8 R9, desc[UR4][R2.64] ;  /* 0x0000000402097981 */ /* 0x000ea8000c1e1100 */
[----:B--2---:R-:W-:Y:S04]  /*0160*/  STG.E.U8 desc[UR4][R4.64+0x1], R9 ;  /* 0x0000010904007986 */ /* 0x004fe8000c101104 */
[----:B------:R-:W2:Y:S04]  /*0170*/  LDG.E.U8 R11, desc[UR4][R2.64+0x2] ;  /* 0x00000204020b7981 */ /* 0x000ea8000c1e1100 */
[----:B--2---:R-:W-:Y:S01]  /*0180*/  STG.E.U8 desc[UR4][R4.64+0x2], R11 ;  /* 0x0000020b04007986 */ /* 0x004fe2000c101104 */
[----:B------:R-:W-:Y:S05]  /*0190*/  EXIT ;  /* 0x000000000000794d */ /* 0x000fea0003800000 */
.L_x_2:
[----:B------:R-:W1:Y:S01]  /*01a0*/  LDCU.128 UR8, c[0x0][0x380] ;  /* 0x00007000ff0877ac */ /* 0x000e620008000c00 */
[----:B------:R-:W-:-:S05]  /*01b0*/  IMAD R3, R0, 0x3, RZ ;  /* 0x0000000300037824 */ /* 0x000fca00078e02ff */
[----:B-1----:R-:W-:-:S04]  /*01c0*/  IADD3 R2, P0, PT, R3, UR8, RZ ;  /* 0x0000000803027c10 */ /* 0x002fc8000ff1e0ff */
[----:B------:R-:W-:-:S06]  /*01d0*/  LEA.HI.X.SX32 R3, R3, UR9, 0x1, P0 ;  /* 0x0000000903037c11 */ /* 0x000fcc00080f0eff */
[----:B0-----:R-:W2:Y:S01]  /*01e0*/  LDG.E.U8 R3, desc[UR4][R2.64] ;  /* 0x0000000402037981 */ /* 0x001ea2000c1e1100 */
[----:B------:R-:W-:-:S05]  /*01f0*/  IMAD.SHL.U32 R0, R0, 0x2, RZ ;  /* 0x0000000200007824 */ /* 0x000fca00078e00ff */
[----:B------:R-:W-:-:S04]  /*0200*/  IADD3 R4, P0, PT, R0, UR10, RZ ;  /* 0x0000000a00047c10 */ /* 0x000fc8000ff1e0ff */
[----:B------:R-:W-:-:S05]  /*0210*/  LEA.HI.X.SX32 R5, R0, UR11, 0x1, P0 ;  /* 0x0000000b00057c11 */ /* 0x000fca00080f0eff */
[----:B--2---:R-:W-:Y:S01]  /*0220*/  STG.E.U8 desc[UR4][R4.64+0x1], R3 ;  /* 0x0000010304007986 */ /* 0x004fe2000c101104 */
[----:B------:R-:W-:Y:S05]  /*0230*/  EXIT ;  /* 0x000000000000794d */ /* 0x000fea0003800000 */
.L_x_3:
        /* <DEDUP_REMOVED lines=12> */
.L_x_7:


//--------------------- .text._Z10bgr2yuv444P6uchar3Phjj --------------------------
	.section	.text._Z10bgr2yuv444P6uchar3Phjj,"ax",@progbits
	.align	128
        .global         _Z10bgr2yuv444P6uchar3Phjj
        .type           _Z10bgr2yuv444P6uchar3Phjj,@function
        .size           _Z10bgr2yuv444P6uchar3Phjj,(.L_x_8 - _Z10bgr2yuv444P6uchar3Phjj)
        .other          _Z10bgr2yuv444P6uchar3Phjj,@"STO_CUDA_ENTRY STV_DEFAULT"
_Z10bgr2yuv444P6uchar3Phjj:
.text._Z10bgr2yuv444P6uchar3Phjj:
[----:B------:R-:W-:Y:S01]  /*0000*/  LDC R1, c[0x0][0x37c] ;  /* 0x0000df00ff017b82 */ /* 0x000fe20000000800 */
[----:B------:R-:W0:Y:S07]  /*0010*/  S2R R2, SR_TID.Y ;  /* 0x0000000000027919 */ /* 0x000e2e0000002200 */
[----:B------:R-:W1:Y:S01]  /*0020*/  LDC R0, c[0x0][0x360] ;  /* 0x0000d800ff007b82 */ /* 0x000e620000000800 */
[----:B------:R-:W2:Y:S01]  /*0030*/  LDCU.64 UR6, c[0x0][0x390] ;  /* 0x00007200ff0677ac */ /* 0x000ea20008000a00 */
[----:B------:R-:W1:Y:S06]  /*0040*/  S2R R3, SR_TID.X ;  /* 0x0000000000037919 */ /* 0x000e6c0000002100 */
[----:B------:R-:W0:Y:S08]  /*0050*/  S2UR UR5, SR_CTAID.Y ;  /* 0x00000000000579c3 */ /* 0x000e300000002600 */
[----:B------:R-:W0:Y:S08]  /*0060*/  LDC R5, c[0x0][0x364] ;  /* 0x0000d900ff057b82 */ /* 0x000e300000000800 */
[----:B------:R-:W1:Y:S01]  /*0070*/  S2UR UR4, SR_CTAID.X ;  /* 0x00000000000479c3 */ /* 0x000e620000002500 */
[----:B0-----:R-:W-:-:S05]  /*0080*/  IMAD R5, R5, UR5, R2 ;  /* 0x0000000505057c24 */ /* 0x001fca000f8e0202 */
[----:B--2---:R-:W-:Y:S01]  /*0090*/  ISETP.GT.U32.AND P0, PT, R5, UR7, PT ;  /* 0x0000000705007c0c */ /* 0x004fe2000bf04070 */
[----:B-1----:R-:W-:-:S05]  /*00a0*/  IMAD R0, R0, UR4, R3 ;  /* 0x0000000400007c24 */ /* 0x002fca000f8e0203 */
[----:B------:R-:W-:-:S13]  /*00b0*/  ISETP.GT.U32.OR P0, PT, R0, UR6, P0 ;  /* 0x0000000600007c0c */ /* 0x000fda0008704470 */
[----:B------:R-:W-:Y:S05]  /*00c0*/  @P0 EXIT ;  /* 0x000000000000094d */ /* 0x000fea0003800000 */
[----:B------:R-:W0:Y:S01]  /*00d0*/  LDC.64 R2, c[0x0][0x380] ;  /* 0x0000e000ff027b82 */ /* 0x000e220000000a00 */
[----:B------:R-:W1:Y:S01]  /*00e0*/  LDCU.64 UR4, c[0x0][0x358] ;  /* 0x00006b00ff0477ac */ /* 0x000e620008000a00 */
[----:B------:R-:W-:-:S04]  /*00f0*/  IMAD R0, R5, UR6, R0 ;  /* 0x0000000605007c24 */ /* 0x000fc8000f8e0200 */
[----:B0-----:R-:W-:-:S05]  /*0100*/  IMAD.WIDE R2, R0, 0x3, R2 ;  /* 0x0000000300027825 */ /* 0x001fca00078e0202 */
[----:B-1----:R-:W2:Y:S04]  /*0110*/  LDG.E.U8 R11, desc[UR4][R2.64] ;  /* 0x00000004020b7981 */ /* 0x002ea8000c1e1100 */
[----:B------:R-:W3:Y:S04]  /*0120*/  LDG.E.U8 R6, desc[UR4][R2.64+0x1] ;  /* 0x0000010402067981 */ /* 0x000ee8000c1e1100 */
[----:B------:R-:W4:Y:S01]  /*0130*/  LDG.E.U8 R10, desc[UR4][R2.64+0x2] ;  /* 0x00000204020a7981 */ /* 0x000f22000c1e1100 */
[----:B------:R-:W-:Y:S01]  /*0140*/  UMOV UR8, 0xe5604189 ;  /* 0xe560418900087882 */ /* 0x000fe20000000000 */
[----:B------:R-:W-:Y:S01]  /*0150*/  UMOV UR9, 0x3fd322d0 ;  /* 0x3fd322d000097882 */ /* 0x000fe20000000000 */
[----:B------:R-:W-:Y:S01]  /*0160*/  IMAD R0, R0, 0x3, RZ ;  /* 0x0000000300007824 */ /* 0x000fe200078e02ff */
[----:B--2---:R-:W0:Y:S08]  /*0170*/  I2F.F64.U16 R4, R11 ;  /* 0x0000000b00047312 */ /* 0x004e300000101800 */
[----:B---3--:R-:W1:Y:S01]  /*0180*/  I2F.F64.U16 R6, R6 ;  /* 0x0000000600067312 */ /* 0x008e620000101800 */
[----:B0-----:R-:W-:-:S07]  /*0190*/  DMUL R4, R4, UR8 ;  /* 0x0000000804047c28 */ /* 0x001fce0008000000 */
[----:B----4-:R-:W0:Y:S01]  /*01a0*/  I2F.F64.U16 R8, R10 ;  /* 0x0000000a00087312 */ /* 0x010e220000101800 */
[----:B------:R-:W-:Y:S01]  /*01b0*/  UMOV UR8, 0x39581062 ;  /* 0x3958106200087882 */ /* 0x000fe20000000000 */
[----:B------:R-:W-:Y:S02]  /*01c0*/  UMOV UR9, 0x3fe2c8b4 ;  /* 0x3fe2c8b400097882 */ /* 0x000fe40000000000 */
[----:B-1----:R-:W-:Y:S01]  /*01d0*/  DFMA R4, R6, UR8, R4 ;  /* 0x0000000806047c2b */ /* 0x002fe20008000004 */
[----:B------:R-:W-:Y:S01]  /*01e0*/  UMOV UR8, 0x9fbe76c9 ;  /* 0x9fbe76c900087882 */ /* 0x000fe20000000000 */
[----:B------:R-:W-:Y:S01]  /*01f0*/  UMOV UR9, 0x3fbd2f1a ;  /* 0x3fbd2f1a00097882 */ /* 0x000fe20000000000 */
[----:B------:R-:W-:-:S05]  /*0200*/  MOV R6, 0x60418937 ;  /* 0x6041893700067802 */ /* 0x000fca0000000f00 */
[----:B0-----:R-:W-:Y:S01]  /*0210*/  DFMA R4, R8, UR8, R4 ;  /* 0x0000000808047c2b */ /* 0x001fe20008000004 */
[----:B------:R-:W0:Y:S09]  /*0220*/  LDCU.64 UR8, c[0x0][0x388] ;  /* 0x00007100ff0877ac */ /* 0x000e320008000a00 */
[----:B------:R-:W1:Y:S02]  /*0230*/  F2I.U32.F64.TRUNC R5, R4 ;  /* 0x0000000400057311 */ /* 0x000e64000030d000 */
[----:B-1----:R-:W-:-:S05]  /*0240*/  LOP3.LUT R7, R5, 0xff, RZ, 0xc0, !PT ;  /* 0x000000ff05077812 */ /* 0x002fca00078ec0ff */
[--C-:B------:R-:W-:Y:S02]  /*0250*/  IMAD.IADD R11, R11, 0x1, -R7.reuse ;  /* 0x000000010b0b7824 */ /* 0x100fe400078e0a07 */
[----:B------:R-:W-:Y:S02]  /*0260*/  IMAD.IADD R12, R10, 0x1, -R7 ;  /* 0x000000010a0c7824 */ /* 0x000fe400078e0a07 */
[----:B------:R-:W1:Y:S01]  /*0270*/  I2F.F64 R2, R11 ;  /* 0x0000000b00027312 */ /* 0x000e620000201c00 */
[----:B------:R-:W-:-:S07]  /*0280*/  IMAD.MOV.U32 R7, RZ, RZ, 0x3fe6d0e5 ;  /* 0x3fe6d0e5ff077424 */ /* 0x000fce00078e00ff */
[----:B------:R-:W2:Y:S01]  /*0290*/  I2F.F64 R8, R12 ;  /* 0x0000000c00087312 */ /* 0x000ea20000201c00 */
[----:B-1----:R-:W-:Y:S01]  /*02a0*/  DFMA R6, R2, R6, 128 ;  /* 0x406000000206742b */ /* 0x002fe20000000006 */
[----:B------:R-:W-:Y:S01]  /*02b0*/  HFMA2 R3, -RZ, RZ, 1.970703125, 0.0002615451812744140625 ;  /* 0x3fe20c49ff037431 */ /* 0x000fe200000001ff */
[----:B------:R-:W-:-:S06]  /*02c0*/  MOV R2, 0xba5e353f ;  /* 0xba5e353f00027802 */ /* 0x000fcc0000000f00 */
[----:B--2---:R-:W-:Y:S02]  /*02d0*/  DFMA R8, R8, R2, 128 ;  /* 0x406000000808742b */ /* 0x004fe40000000002 */
[----:B------:R-:W1:Y:S01]  /*02e0*/  F2I.U32.F64.TRUNC R7, R6 ;  /* 0x0000000600077311 */ /* 0x000e62000030d000 */
[----:B0-----:R-:W-:-:S04]  /*02f0*/  IADD3 R2, P0, PT, R0, UR8, RZ ;  /* 0x0000000800027c10 */ /* 0x001fc8000ff1e0ff */
[----:B------:R-:W-:-:S03]  /*0300*/  LEA.HI.X.SX32 R3, R0, UR9, 0x1, P0 ;  /* 0x0000000900037c11 */ /* 0x000fc600080f0eff */
[----:B------:R-:W0:Y:S02]  /*0310*/  F2I.U32.F64.TRUNC R9, R8 ;  /* 0x0000000800097311 */ /* 0x000e24000030d000 */
[----:B------:R-:W-:Y:S04]  /*0320*/  STG.E.U8 desc[UR4][R2.64], R5 ;  /* 0x0000000502007986 */ /* 0x000fe8000c101104 */
[----:B-1----:R-:W-:Y:S04]  /*0330*/  STG.E.U8 desc[UR4][R2.64+0x1], R7 ;  /* 0x0000010702007986 */ /* 0x002fe8000c101104 */
[----:B0-----:R-:W-:Y:S01]  /*0340*/  STG.E.U8 desc[UR4][R2.64+0x2], R9 ;  /* 0x0000020902007986 */ /* 0x001fe2000c101104 */
[----:B------:R-:W-:Y:S05]  /*0350*/  EXIT ;  /* 0x000000000000794d */ /* 0x000fea0003800000 */
.L_x_4:
        /* <DEDUP_REMOVED lines=10> */
.L_x_8:


//--------------------- .nv.shared.reserved.0     --------------------------
	.section	.nv.shared.reserved.0,"aw",@nobits
	.weak		__nv_reservedSMEM_offset_0_alias
	.size		__nv_reservedSMEM_offset_0_alias, 0, 64
	.other		__nv_reservedSMEM_offset_0_alias,@"STO_CUDA_RESERVED_SHARED STV_DEFAULT"
__nv_reservedSMEM_offset_0_alias:
	.zero		0
	.zero		64


//--------------------- .nv.constant0._Z11yuv422tobgrPhP6uchar3j --------------------------
	.section	.nv.constant0._Z11yuv422tobgrPhP6uchar3j,"a",@progbits
	.sectionflags	@""
	.align	4
.nv.constant0._Z11yuv422tobgrPhP6uchar3j:
	.zero		916


//--------------------- .nv.constant0._Z16extract_channelsPhS_S_S_j --------------------------
	.section	.nv.constant0._Z16extract_channelsPhS_S_S_j,"a",@progbits
	.sectionflags	@""
	.align	4
.nv.constant0._Z16extract_channelsPhS_S_S_j:
	.zero		932


//--------------------- .nv.constant0._Z14yuv444toyuv422PhS_j --------------------------
	.section	.nv.constant0._Z14yuv444toyuv422PhS_j,"a",@progbits
	.sectionflags	@""
	.align	4
.nv.constant0._Z14yuv444toyuv422PhS_j:
	.zero		916


//--------------------- .nv.constant0._Z10bgr2yuv444P6uchar3Phjj --------------------------
	.section	.nv.constant0._Z10bgr2yuv444P6uchar3Phjj,"a",@progbits
	.sectionflags	@""
	.align	4
.nv.constant0._Z10bgr2yuv444P6uchar3Phjj:
	.zero		920


//--------------------- SYMBOLS --------------------------

	.type		.nv.reservedSmem.offset0,@object
	.size		.nv.reservedSmem.offset0,0x4
